//
// Generated by NVIDIA NVVM Compiler
//
// Compiler Build ID: CL-36424714
// Cuda compilation tools, release 13.0, V13.0.88
// Based on NVVM 20.0.0
//

.version 9.0
.target sm_100
.address_size 64

	// .globl	_Z16kernelHelloWorldv
.extern .func  (.param .b32 func_retval0) vprintf
(
	.param .b64 vprintf_param_0,
	.param .b64 vprintf_param_1
)
;
.global .align 1 .b8 $str[29] = {72, 101, 108, 108, 111, 32, 87, 111, 114, 108, 100, 32, 37, 100, 32, 111, 102, 32, 98, 108, 111, 99, 107, 32, 37, 100, 33, 10};

.visible .entry _Z16kernelHelloWorldv()
{
	.local .align 8 .b8 	__local_depot0[8];
	.reg .b64 	%SP;
	.reg .b64 	%SPL;
	.reg .b32 	%r<5>;
	.reg .b64 	%rd<5>;

	mov.u64 	%SPL, __local_depot0;
	cvta.local.u64 	%SP, %SPL;
	add.u64 	%rd1, %SP, 0;
	add.u64 	%rd2, %SPL, 0;
	mov.u32 	%r1, %tid.x;
	mov.u32 	%r2, %ctaid.x;
	st.local.v2.u32 	[%rd2], {%r1, %r2};
	mov.u64 	%rd3, $str;
	cvta.global.u64 	%rd4, %rd3;
	{ // callseq 0, 0
	.param .b64 param0;
	st.param.b64 	[param0], %rd4;
	.param .b64 param1;
	st.param.b64 	[param1], %rd1;
	.param .b32 retval0;
	call.uni (retval0), 
	vprintf, 
	(
	param0, 
	param1
	);
	ld.param.b32 	%r3, [retval0];
	} // callseq 0
	ret;

}


// ===== COMPILED SASS (sm_100) =====

	.target	sm_100

	.elftype	@"ET_EXEC"


//--------------------- .note.nv.tkinfo           --------------------------
	.section	.note.nv.tkinfo,"",@"SHT_NOTE"
	.sectionflags	@"SHF_NOTE_NV_TKINFO"
	.tkinfo
        /*0018*/ 	.word	0x00000002
        /*0030*/ 	.string	""
        /*0030*/ 	.string	"ptxas"
        /*0030*/ 	.string	"Cuda compilation tools, release 13.0, V13.0.88"
        /*0030*/ 	.string	"Build cuda_13.0.r13.0/compiler.36424714_0"
        /*0030*/ 	.string	"-arch sm_100 -m 64 "



//--------------------- .note.nv.cuinfo           --------------------------
	.section	.note.nv.cuinfo,"",@"SHT_NOTE"
	.sectionflags	@"SHF_NOTE_NV_CUINFO"
        /*0018*/ 	.short	0x0002
        /*001a*/ 	.short	0x0064
        /*001c*/ 	.short	0x0082
	.zero		2


//--------------------- .nv.info                  --------------------------
	.section	.nv.info,"",@"SHT_CUDA_INFO"
	.align	4


	//----- nvinfo : EIATTR_REGCOUNT
	.align		4
        /*0000*/ 	.byte	0x04, 0x2f
        /*0002*/ 	.short	(.L_2 - .L_1)
	.align		4
.L_1:
        /*0004*/ 	.word	index@(_Z16kernelHelloWorldv)
        /*0008*/ 	.word	0x00000018


	//----- nvinfo : EIATTR_FRAME_SIZE
	.align		4
.L_2:
        /*000c*/ 	.byte	0x04, 0x11
        /*000e*/ 	.short	(.L_4 - .L_3)
	.align		4
.L_3:
        /*0010*/ 	.word	index@(_Z16kernelHelloWorldv)
        /*0014*/ 	.word	0x00000008


	//----- nvinfo : EIATTR_MIN_STACK_SIZE
	.align		4
.L_4:
        /*0018*/ 	.byte	0x04, 0x12
        /*001a*/ 	.short	(.L_6 - .L_5)
	.align		4
.L_5:
        /*001c*/ 	.word	index@(_Z16kernelHelloWorldv)
        /*0020*/ 	.word	0x00000008
.L_6:


//--------------------- .nv.compat                --------------------------
	.section	.nv.compat,"",@"SHT_CUDA_COMPAT_INFO"
	.align	4
        /*0000*/ 	.byte	0x02, 0x09, 0x00, 0x00, 0x02, 0x02, 0x01, 0x00, 0x02, 0x05, 0x05, 0x00, 0x03, 0x07, 0x01, 0x01
        /*0010*/ 	.byte	0x02, 0x03, 0x00, 0x00, 0x02, 0x06, 0x01, 0x00, 0x04, 0x0b, 0x08, 0x00, 0x09, 0x00, 0x00, 0x00
        /*0020*/ 	.byte	0x00, 0x00, 0x00, 0x00


//--------------------- .nv.info._Z16kernelHelloWorldv --------------------------
	.section	.nv.info._Z16kernelHelloWorldv,"",@"SHT_CUDA_INFO"
	.sectionflags	@""
	.align	4


	//----- nvinfo : EIATTR_CUDA_API_VERSION
	.align		4
        /*0000*/ 	.byte	0x04, 0x37
        /*0002*/ 	.short	(.L_8 - .L_7)
.L_7:
        /*0004*/ 	.word	0x00000082


	//----- nvinfo : EIATTR_SPARSE_MMA_MASK
	.align		4
.L_8:
        /*0008*/ 	.byte	0x03, 0x50
        /*000a*/ 	.short	0x0000


	//----- nvinfo : EIATTR_MAXREG_COUNT
	.align		4
        /*000c*/ 	.byte	0x03, 0x1b
        /*000e*/ 	.short	0x00ff


	//----- nvinfo : EIATTR_EXTERNS
	.align		4
        /*0010*/ 	.byte	0x04, 0x0f
        /*0012*/ 	.short	(.L_10 - .L_9)


	//   ....[0]....
	.align		4
.L_9:
        /*0014*/ 	.word	index@(vprintf)


	//----- nvinfo : EIATTR_MERCURY_ISA_VERSION
	.align		4
.L_10:
        /*0018*/ 	.byte	0x03, 0x5f
        /*001a*/ 	.short	0x0101


	//----- nvinfo : EIATTR_VRC_CTA_INIT_COUNT
	.align		4
        /*001c*/ 	.byte	0x02, 0x4a
	.zero		1
	.zero		1


	//----- nvinfo : EIATTR_SYSCALL_OFFSETS
	.align		4
        /*0020*/ 	.byte	0x04, 0x46
        /*0022*/ 	.short	(.L_12 - .L_11)


	//   ....[0]....
.L_11:
        /*0024*/ 	.word	0x000000f0


	//----- nvinfo : EIATTR_EXIT_INSTR_OFFSETS
	.align		4
.L_12:
        /*0028*/ 	.byte	0x04, 0x1c
        /*002a*/ 	.short	(.L_14 - .L_13)


	//   ....[0]....
.L_13:
        /*002c*/ 	.word	0x00000100


	//----- nvinfo : EIATTR_SW_WAR
	.align		4
.L_14:
        /*0030*/ 	.byte	0x04, 0x36
        /*0032*/ 	.short	(.L_16 - .L_15)
.L_15:
        /*0034*/ 	.word	0x00000008
.L_16:


//--------------------- .nv.callgraph             --------------------------
	.section	.nv.callgraph,"",@"SHT_CUDA_CALLGRAPH"
	.align	4
	.sectionentsize	8
	.align		4
        /*0000*/ 	.word	0x00000000
	.align		4
        /*0004*/ 	.word	0xffffffff
	.align		4
        /*0008*/ 	.word	index@(_Z16kernelHelloWorldv)
	.align		4
        /*000c*/ 	.word	index@(vprintf)
	.align		4
        /*0010*/ 	.word	0x00000000
	.align		4
        /*0014*/ 	.word	0xfffffffe
	.align		4
        /*0018*/ 	.word	0x00000000
	.align		4
        /*001c*/ 	.word	0xfffffffd
	.align		4
        /*0020*/ 	.word	0x00000000
	.align		4
        /*0024*/ 	.word	0xfffffffc


//--------------------- .nv.constant4             --------------------------
	.section	.nv.constant4,"a",@progbits
	.align	8
	.align		8
.nv.constant4:
        /*0000*/ 	.dword	vprintf
	.align		8
        /*0008*/ 	.dword	$str


//--------------------- .text._Z16kernelHelloWorldv --------------------------
	.section	.text._Z16kernelHelloWorldv,"ax",@progbits
	.align	128
        .global         _Z16kernelHelloWorldv
        .type           _Z16kernelHelloWorldv,@function
        .size           _Z16kernelHelloWorldv,(.L_x_2 - _Z16kernelHelloWorldv)
        .other          _Z16kernelHelloWorldv,@"STO_CUDA_ENTRY STV_DEFAULT"
_Z16kernelHelloWorldv:
.text._Z16kernelHelloWorldv:
[----:B------:R-:W0:Y:S01]  /*0000*/  LDC R1, c[0x0][0x37c] ;  /* 0x0000df00ff017b82 */ /* 0x000e220000000800 */
[----:B------:R-:W1:Y:S01]  /*0010*/  S2R R8, SR_TID.X ;  /* 0x0000000000087919 */ /* 0x000e620000002100 */
[----:B0-----:R-:W-:Y:S01]  /*0020*/  VIADD R1, R1, 0xfffffff8 ;  /* 0xfffffff801017836 */ /* 0x001fe20000000000 */
[----:B------:R-:W-:Y:S01]  /*0030*/  MOV R0, 0x0 ;  /* 0x0000000000007802 */ /* 0x000fe20000000f00 */
[----:B------:R-:W0:Y:S01]  /*0040*/  LDCU UR4, c[0x0][0x2f8] ;  /* 0x00005f00ff0477ac */ /* 0x000e220008000800 */
[----:B------:R-:W1:Y:S03]  /*0050*/  S2R R9, SR_CTAID.X ;  /* 0x0000000000097919 */ /* 0x000e660000002500 */
[----:B------:R2:W3:Y:S01]  /*0060*/  LDC.64 R2, c[0x4][R0] ;  /* 0x0100000000027b82 */ /* 0x0004e20000000a00 */
[----:B------:R-:W4:Y:S01]  /*0070*/  LDCU.64 UR6, c[0x4][0x8] ;  /* 0x01000100ff0677ac */ /* 0x000f220008000a00 */
[----:B------:R-:W5:Y:S01]  /*0080*/  LDCU UR5, c[0x0][0x2fc] ;  /* 0x00005f80ff0577ac */ /* 0x000f620008000800 */
[----:B0-----:R-:W-:Y:S01]  /*0090*/  IADD3 R6, P0, PT, R1, UR4, RZ ;  /* 0x0000000401067c10 */ /* 0x001fe2000ff1e0ff */
[----:B----4-:R-:W-:Y:S01]  /*00a0*/  IMAD.U32 R4, RZ, RZ, UR6 ;  /* 0x00000006ff047e24 */ /* 0x010fe2000f8e00ff */
[----:B------:R-:W-:-:S03]  /*00b0*/  MOV R5, UR7 ;  /* 0x0000000700057c02 */ /* 0x000fc60008000f00 */
[----:B-----5:R-:W-:Y:S01]  /*00c0*/  IMAD.X R7, RZ, RZ, UR5, P0 ;  /* 0x00000005ff077e24 */ /* 0x020fe200080e06ff */
[----:B-1----:R2:W-:Y:S07]  /*00d0*/  STL.64 [R1], R8 ;  /* 0x0000000801007387 */ /* 0x0025ee0000100a00 */
[----:B------:R-:W-:-:S07]  /*00e0*/  LEPC R20, `(.L_x_0) ;  /* 0x000000001014794e */ /* 0x000fce0000000000 */
[----:B--23--:R-:W-:Y:S05]  /*00f0*/  CALL.ABS.NOINC R2 ;  /* 0x0000000002007343 */ /* 0x00cfea0003c00000 */
.L_x_0:
[----:B------:R-:W-:Y:S05]  /*0100*/  EXIT ;  /* 0x000000000000794d */ /* 0x000fea0003800000 */
.L_x_1:
[----:B------:R-:W-:-:S00]  /*0110*/  BRA `(.L_x_1) ;  /* 0xfffffffc00fc7947 */ /* 0x000fc0000383ffff */
[----:B------:R-:W-:-:S00]  /*0120*/  NOP ;  /* 0x0000000000007918 */ /* 0x000fc00000000000 */
        /* <DEDUP_REMOVED lines=13> */
.L_x_2:


//--------------------- .nv.global.init           --------------------------
	.section	.nv.global.init,"aw",@progbits
.nv.global.init:
	.type		$str,@object
	.size		$str,(.L_0 - $str)
$str:
        /*0000*/ 	.byte	0x48, 0x65, 0x6c, 0x6c, 0x6f, 0x20, 0x57, 0x6f, 0x72, 0x6c, 0x64, 0x20, 0x25, 0x64, 0x20, 0x6f
        /*0010*/ 	.byte	0x66, 0x20, 0x62, 0x6c, 0x6f, 0x63, 0x6b, 0x20, 0x25, 0x64, 0x21, 0x0a, 0x00
.L_0:


//--------------------- .nv.shared.reserved.0     --------------------------
	.section	.nv.shared.reserved.0,"aw",@nobits
	.weak		__nv_reservedSMEM_offset_0_alias
	.size		__nv_reservedSMEM_offset_0_alias, 0, 64
	.other		__nv_reservedSMEM_offset_0_alias,@"STO_CUDA_RESERVED_SHARED STV_DEFAULT"
__nv_reservedSMEM_offset_0_alias:
	.zero		0
	.zero		64


//--------------------- .nv.constant0._Z16kernelHelloWorldv --------------------------
	.section	.nv.constant0._Z16kernelHelloWorldv,"a",@progbits
	.sectionflags	@""
	.align	4
.nv.constant0._Z16kernelHelloWorldv:
	.zero		896


//--------------------- SYMBOLS --------------------------

	.type		.nv.reservedSmem.offset0,@object
	.size		.nv.reservedSmem.offset0,0x4
	.type		vprintf,@function
